//
// Generated by NVIDIA NVVM Compiler
//
// Compiler Build ID: CL-36424714
// Cuda compilation tools, release 13.0, V13.0.88
// Based on NVVM 20.0.0
//

.version 9.0
.target sm_100
.address_size 64

	// .globl	_Z12mandelKernelffffPiim

.visible .entry _Z12mandelKernelffffPiim(
	.param .f32 _Z12mandelKernelffffPiim_param_0,
	.param .f32 _Z12mandelKernelffffPiim_param_1,
	.param .f32 _Z12mandelKernelffffPiim_param_2,
	.param .f32 _Z12mandelKernelffffPiim_param_3,
	.param .u64 .ptr .align 1 _Z12mandelKernelffffPiim_param_4,
	.param .u32 _Z12mandelKernelffffPiim_param_5,
	.param .u64 _Z12mandelKernelffffPiim_param_6
)
{
	.reg .pred 	%p<8>;
	.reg .b32 	%r<65>;
	.reg .b32 	%f<50>;
	.reg .b64 	%rd<30>;

	ld.param.f32 	%f25, [_Z12mandelKernelffffPiim_param_0];
	ld.param.f32 	%f26, [_Z12mandelKernelffffPiim_param_1];
	ld.param.f32 	%f27, [_Z12mandelKernelffffPiim_param_2];
	ld.param.f32 	%f28, [_Z12mandelKernelffffPiim_param_3];
	ld.param.u64 	%rd6, [_Z12mandelKernelffffPiim_param_4];
	ld.param.u32 	%r14, [_Z12mandelKernelffffPiim_param_5];
	ld.param.u64 	%rd5, [_Z12mandelKernelffffPiim_param_6];
	cvta.to.global.u64 	%rd1, %rd6;
	mov.u32 	%r15, %ctaid.x;
	mov.u32 	%r16, %tid.x;
	mul.lo.s32 	%r17, %r16, 3;
	mad.lo.s32 	%r1, %r15, 96, %r17;
	setp.lt.s32 	%p1, %r14, 1;
	@%p1 bra 	$L__BB0_11;
	mul.hi.s32 	%r40, %r1, 1374389535;
	shr.u32 	%r41, %r40, 31;
	shr.s32 	%r42, %r40, 9;
	add.s32 	%r43, %r42, %r41;
	mul.lo.s32 	%r44, %r43, 1600;
	sub.s32 	%r2, %r1, %r44;
	cvt.rn.f32.s32 	%f29, %r2;
	fma.rn.f32 	%f1, %f27, %f29, %f25;
	cvt.rn.f32.s32 	%f30, %r43;
	fma.rn.f32 	%f2, %f28, %f30, %f26;
	cvt.s64.s32 	%rd19, %r43;
	mul.lo.s64 	%rd2, %rd5, %rd19;
	mov.b32 	%r59, 0;
	mov.f32 	%f44, %f2;
	mov.f32 	%f45, %f1;
$L__BB0_2:
	mul.f32 	%f5, %f45, %f45;
	mul.f32 	%f6, %f44, %f44;
	add.f32 	%f31, %f5, %f6;
	setp.gt.f32 	%p2, %f31, 0f40800000;
	mov.u32 	%r64, %r59;
	@%p2 bra 	$L__BB0_4;
	sub.f32 	%f32, %f5, %f6;
	add.f32 	%f33, %f45, %f45;
	add.f32 	%f45, %f1, %f32;
	fma.rn.f32 	%f44, %f33, %f44, %f2;
	add.s32 	%r59, %r59, 1;
	setp.eq.s32 	%p3, %r59, %r14;
	mov.u32 	%r64, %r14;
	@%p3 bra 	$L__BB0_4;
	bra.uni 	$L__BB0_2;
$L__BB0_4:
	add.s64 	%rd20, %rd1, %rd2;
	mul.wide.s32 	%rd21, %r2, 4;
	add.s64 	%rd22, %rd20, %rd21;
	st.global.u32 	[%rd22], %r64;
	add.s32 	%r46, %r1, 1;
	mul.hi.s32 	%r47, %r46, 1374389535;
	shr.u32 	%r48, %r47, 31;
	shr.s32 	%r49, %r47, 9;
	add.s32 	%r50, %r49, %r48;
	mul.lo.s32 	%r51, %r50, 1600;
	sub.s32 	%r13, %r46, %r51;
	cvt.rn.f32.s32 	%f34, %r13;
	fma.rn.f32 	%f23, %f27, %f34, %f25;
	cvt.rn.f32.s32 	%f35, %r50;
	fma.rn.f32 	%f24, %f28, %f35, %f26;
	cvt.s64.s32 	%rd23, %r50;
	mul.lo.s64 	%rd4, %rd5, %rd23;
	mov.b32 	%r60, 0;
	mov.f32 	%f46, %f24;
	mov.f32 	%f47, %f23;
$L__BB0_5:
	mul.f32 	%f11, %f47, %f47;
	mul.f32 	%f12, %f46, %f46;
	add.f32 	%f36, %f11, %f12;
	setp.gt.f32 	%p4, %f36, 0f40800000;
	mov.u32 	%r61, %r60;
	@%p4 bra 	$L__BB0_7;
	sub.f32 	%f37, %f11, %f12;
	add.f32 	%f38, %f47, %f47;
	add.f32 	%f47, %f23, %f37;
	fma.rn.f32 	%f46, %f38, %f46, %f24;
	add.s32 	%r60, %r60, 1;
	setp.ne.s32 	%p5, %r60, %r14;
	mov.u32 	%r61, %r14;
	@%p5 bra 	$L__BB0_5;
$L__BB0_7:
	add.s64 	%rd24, %rd1, %rd4;
	mul.wide.s32 	%rd25, %r13, 4;
	add.s64 	%rd26, %rd24, %rd25;
	st.global.u32 	[%rd26], %r61;
	add.s32 	%r53, %r1, 2;
	mul.hi.s32 	%r54, %r53, 1374389535;
	shr.u32 	%r55, %r54, 31;
	shr.s32 	%r56, %r54, 9;
	add.s32 	%r57, %r56, %r55;
	mul.lo.s32 	%r58, %r57, 1600;
	sub.s32 	%r8, %r53, %r58;
	cvt.rn.f32.s32 	%f39, %r8;
	fma.rn.f32 	%f15, %f27, %f39, %f25;
	cvt.rn.f32.s32 	%f40, %r57;
	fma.rn.f32 	%f16, %f28, %f40, %f26;
	cvt.s64.s32 	%rd27, %r57;
	mad.lo.s64 	%rd3, %rd5, %rd27, %rd1;
	mov.b32 	%r62, 0;
	mov.f32 	%f48, %f16;
	mov.f32 	%f49, %f15;
$L__BB0_8:
	mul.f32 	%f19, %f49, %f49;
	mul.f32 	%f20, %f48, %f48;
	add.f32 	%f41, %f19, %f20;
	setp.gt.f32 	%p6, %f41, 0f40800000;
	mov.u32 	%r63, %r62;
	@%p6 bra 	$L__BB0_10;
	sub.f32 	%f42, %f19, %f20;
	add.f32 	%f43, %f49, %f49;
	add.f32 	%f49, %f15, %f42;
	fma.rn.f32 	%f48, %f43, %f48, %f16;
	add.s32 	%r62, %r62, 1;
	setp.ne.s32 	%p7, %r62, %r14;
	mov.u32 	%r63, %r14;
	@%p7 bra 	$L__BB0_8;
$L__BB0_10:
	mul.wide.s32 	%rd28, %r8, 4;
	add.s64 	%rd29, %rd3, %rd28;
	st.global.u32 	[%rd29], %r63;
	bra.uni 	$L__BB0_12;
$L__BB0_11:
	mul.hi.s32 	%r18, %r1, 1374389535;
	shr.u32 	%r19, %r18, 31;
	shr.s32 	%r20, %r18, 9;
	add.s32 	%r21, %r20, %r19;
	cvt.s64.s32 	%rd7, %r21;
	mad.lo.s64 	%rd8, %rd5, %rd7, %rd1;
	mul.lo.s32 	%r22, %r21, 1600;
	sub.s32 	%r23, %r1, %r22;
	mul.wide.s32 	%rd9, %r23, 4;
	add.s64 	%rd10, %rd8, %rd9;
	mov.b32 	%r24, 0;
	st.global.u32 	[%rd10], %r24;
	add.s32 	%r25, %r1, 1;
	mul.hi.s32 	%r26, %r25, 1374389535;
	shr.u32 	%r27, %r26, 31;
	shr.s32 	%r28, %r26, 9;
	add.s32 	%r29, %r28, %r27;
	cvt.s64.s32 	%rd11, %r29;
	mad.lo.s64 	%rd12, %rd5, %rd11, %rd1;
	mul.lo.s32 	%r30, %r29, 1600;
	sub.s32 	%r31, %r25, %r30;
	mul.wide.s32 	%rd13, %r31, 4;
	add.s64 	%rd14, %rd12, %rd13;
	st.global.u32 	[%rd14], %r24;
	add.s32 	%r32, %r1, 2;
	mul.hi.s32 	%r33, %r32, 1374389535;
	shr.u32 	%r34, %r33, 31;
	shr.s32 	%r35, %r33, 9;
	add.s32 	%r36, %r35, %r34;
	cvt.s64.s32 	%rd15, %r36;
	mad.lo.s64 	%rd16, %rd5, %rd15, %rd1;
	mul.lo.s32 	%r37, %r36, 1600;
	sub.s32 	%r38, %r32, %r37;
	mul.wide.s32 	%rd17, %r38, 4;
	add.s64 	%rd18, %rd16, %rd17;
	st.global.u32 	[%rd18], %r24;
$L__BB0_12:
	ret;

}


// ===== COMPILED SASS (sm_100) =====

	.target	sm_100

	.elftype	@"ET_EXEC"


//--------------------- .note.nv.tkinfo           --------------------------
	.section	.note.nv.tkinfo,"",@"SHT_NOTE"
	.sectionflags	@"SHF_NOTE_NV_TKINFO"
	.tkinfo
        /*0018*/ 	.word	0x00000002
        /*0030*/ 	.string	""
        /*0030*/ 	.string	"ptxas"
        /*0030*/ 	.string	"Cuda compilation tools, release 13.0, V13.0.88"
        /*0030*/ 	.string	"Build cuda_13.0.r13.0/compiler.36424714_0"
        /*0030*/ 	.string	"-arch sm_100 -m 64 "



//--------------------- .note.nv.cuinfo           --------------------------
	.section	.note.nv.cuinfo,"",@"SHT_NOTE"
	.sectionflags	@"SHF_NOTE_NV_CUINFO"
        /*0018*/ 	.short	0x0002
        /*001a*/ 	.short	0x0064
        /*001c*/ 	.short	0x0082
	.zero		2


//--------------------- .nv.info                  --------------------------
	.section	.nv.info,"",@"SHT_CUDA_INFO"
	.align	4


	//----- nvinfo : EIATTR_REGCOUNT
	.align		4
        /*0000*/ 	.byte	0x04, 0x2f
        /*0002*/ 	.short	(.L_1 - .L_0)
	.align		4
.L_0:
        /*0004*/ 	.word	index@(_Z12mandelKernelffffPiim)
        /*0008*/ 	.word	0x00000016


	//----- nvinfo : EIATTR_FRAME_SIZE
	.align		4
.L_1:
        /*000c*/ 	.byte	0x04, 0x11
        /*000e*/ 	.short	(.L_3 - .L_2)
	.align		4
.L_2:
        /*0010*/ 	.word	index@(_Z12mandelKernelffffPiim)
        /*0014*/ 	.word	0x00000000


	//----- nvinfo : EIATTR_MIN_STACK_SIZE
	.align		4
.L_3:
        /*0018*/ 	.byte	0x04, 0x12
        /*001a*/ 	.short	(.L_5 - .L_4)
	.align		4
.L_4:
        /*001c*/ 	.word	index@(_Z12mandelKernelffffPiim)
        /*0020*/ 	.word	0x00000000
.L_5:


//--------------------- .nv.compat                --------------------------
	.section	.nv.compat,"",@"SHT_CUDA_COMPAT_INFO"
	.align	4
        /*0000*/ 	.byte	0x02, 0x09, 0x00, 0x00, 0x02, 0x02, 0x01, 0x00, 0x02, 0x05, 0x05, 0x00, 0x03, 0x07, 0x01, 0x01
        /*0010*/ 	.byte	0x02, 0x03, 0x00, 0x00, 0x02, 0x06, 0x01, 0x00, 0x04, 0x0b, 0x08, 0x00, 0x01, 0x00, 0x00, 0x00
        /*0020*/ 	.byte	0x00, 0x00, 0x00, 0x00


//--------------------- .nv.info._Z12mandelKernelffffPiim --------------------------
	.section	.nv.info._Z12mandelKernelffffPiim,"",@"SHT_CUDA_INFO"
	.sectionflags	@""
	.align	4


	//----- nvinfo : EIATTR_CUDA_API_VERSION
	.align		4
        /*0000*/ 	.byte	0x04, 0x37
        /*0002*/ 	.short	(.L_7 - .L_6)
.L_6:
        /*0004*/ 	.word	0x00000082


	//----- nvinfo : EIATTR_KPARAM_INFO
	.align		4
.L_7:
        /*0008*/ 	.byte	0x04, 0x17
        /*000a*/ 	.short	(.L_9 - .L_8)
.L_8:
        /*000c*/ 	.word	0x00000000
        /*0010*/ 	.short	0x0006
        /*0012*/ 	.short	0x0020
        /*0014*/ 	.byte	0x00, 0xf0, 0x21, 0x00


	//----- nvinfo : EIATTR_KPARAM_INFO
	.align		4
.L_9:
        /*0018*/ 	.byte	0x04, 0x17
        /*001a*/ 	.short	(.L_11 - .L_10)
.L_10:
        /*001c*/ 	.word	0x00000000
        /*0020*/ 	.short	0x0005
        /*0022*/ 	.short	0x0018
        /*0024*/ 	.byte	0x00, 0xf0, 0x11, 0x00


	//----- nvinfo : EIATTR_KPARAM_INFO
	.align		4
.L_11:
        /*0028*/ 	.byte	0x04, 0x17
        /*002a*/ 	.short	(.L_13 - .L_12)
.L_12:
        /*002c*/ 	.word	0x00000000
        /*0030*/ 	.short	0x0004
        /*0032*/ 	.short	0x0010
        /*0034*/ 	.byte	0x00, 0xf5, 0x21, 0x00


	//----- nvinfo : EIATTR_KPARAM_INFO
	.align		4
.L_13:
        /*0038*/ 	.byte	0x04, 0x17
        /*003a*/ 	.short	(.L_15 - .L_14)
.L_14:
        /*003c*/ 	.word	0x00000000
        /*0040*/ 	.short	0x0003
        /*0042*/ 	.short	0x000c
        /*0044*/ 	.byte	0x00, 0xf0, 0x11, 0x00


	//----- nvinfo : EIATTR_KPARAM_INFO
	.align		4
.L_15:
        /*0048*/ 	.byte	0x04, 0x17
        /*004a*/ 	.short	(.L_17 - .L_16)
.L_16:
        /*004c*/ 	.word	0x00000000
        /*0050*/ 	.short	0x0002
        /*0052*/ 	.short	0x0008
        /*0054*/ 	.byte	0x00, 0xf0, 0x11, 0x00


	//----- nvinfo : EIATTR_KPARAM_INFO
	.align		4
.L_17:
        /*0058*/ 	.byte	0x04, 0x17
        /*005a*/ 	.short	(.L_19 - .L_18)
.L_18:
        /*005c*/ 	.word	0x00000000
        /*0060*/ 	.short	0x0001
        /*0062*/ 	.short	0x0004
        /*0064*/ 	.byte	0x00, 0xf0, 0x11, 0x00


	//----- nvinfo : EIATTR_KPARAM_INFO
	.align		4
.L_19:
        /*0068*/ 	.byte	0x04, 0x17
        /*006a*/ 	.short	(.L_21 - .L_20)
.L_20:
        /*006c*/ 	.word	0x00000000
        /*0070*/ 	.short	0x0000
        /*0072*/ 	.short	0x0000
        /*0074*/ 	.byte	0x00, 0xf0, 0x11, 0x00


	//----- nvinfo : EIATTR_SPARSE_MMA_MASK
	.align		4
.L_21:
        /*0078*/ 	.byte	0x03, 0x50
        /*007a*/ 	.short	0x0000


	//----- nvinfo : EIATTR_MAXREG_COUNT
	.align		4
        /*007c*/ 	.byte	0x03, 0x1b
        /*007e*/ 	.short	0x00ff


	//----- nvinfo : EIATTR_MERCURY_ISA_VERSION
	.align		4
        /*0080*/ 	.byte	0x03, 0x5f
        /*0082*/ 	.short	0x0101


	//----- nvinfo : EIATTR_VRC_CTA_INIT_COUNT
	.align		4
        /*0084*/ 	.byte	0x02, 0x4a
	.zero		1
	.zero		1


	//----- nvinfo : EIATTR_EXIT_INSTR_OFFSETS
	.align		4
        /*0088*/ 	.byte	0x04, 0x1c
        /*008a*/ 	.short	(.L_23 - .L_22)


	//   ....[0]....
.L_22:
        /*008c*/ 	.word	0x00000890


	//   ....[1]....
        /*0090*/ 	.word	0x00000af0


	//----- nvinfo : EIATTR_CRS_STACK_SIZE
	.align		4
.L_23:
        /*0094*/ 	.byte	0x04, 0x1e
        /*0096*/ 	.short	(.L_25 - .L_24)
.L_24:
        /*0098*/ 	.word	0x00000000


	//----- nvinfo : EIATTR_CBANK_PARAM_SIZE
	.align		4
.L_25:
        /*009c*/ 	.byte	0x03, 0x19
        /*009e*/ 	.short	0x0028


	//----- nvinfo : EIATTR_PARAM_CBANK
	.align		4
        /*00a0*/ 	.byte	0x04, 0x0a
        /*00a2*/ 	.short	(.L_27 - .L_26)
	.align		4
.L_26:
        /*00a4*/ 	.word	index@(.nv.constant0._Z12mandelKernelffffPiim)
        /*00a8*/ 	.short	0x0380
        /*00aa*/ 	.short	0x0028


	//----- nvinfo : EIATTR_SW_WAR
	.align		4
.L_27:
        /*00ac*/ 	.byte	0x04, 0x36
        /*00ae*/ 	.short	(.L_29 - .L_28)
.L_28:
        /*00b0*/ 	.word	0x00000008
.L_29:


//--------------------- .nv.callgraph             --------------------------
	.section	.nv.callgraph,"",@"SHT_CUDA_CALLGRAPH"
	.align	4
	.sectionentsize	8
	.align		4
        /*0000*/ 	.word	0x00000000
	.align		4
        /*0004*/ 	.word	0xffffffff
	.align		4
        /*0008*/ 	.word	0x00000000
	.align		4
        /*000c*/ 	.word	0xfffffffe
	.align		4
        /*0010*/ 	.word	0x00000000
	.align		4
        /*0014*/ 	.word	0xfffffffd
	.align		4
        /*0018*/ 	.word	0x00000000
	.align		4
        /*001c*/ 	.word	0xfffffffc


//--------------------- .text._Z12mandelKernelffffPiim --------------------------
	.section	.text._Z12mandelKernelffffPiim,"ax",@progbits
	.align	128
        .global         _Z12mandelKernelffffPiim
        .type           _Z12mandelKernelffffPiim,@function
        .size           _Z12mandelKernelffffPiim,(.L_x_11 - _Z12mandelKernelffffPiim)
        .other          _Z12mandelKernelffffPiim,@"STO_CUDA_ENTRY STV_DEFAULT"
_Z12mandelKernelffffPiim:
.text._Z12mandelKernelffffPiim:
[----:B------:R-:W-:Y:S01]  /*0000*/  LDC R1, c[0x0][0x37c] ;  /* 0x0000df00ff017b82 */ /* 0x000fe20000000800 */
[----:B------:R-:W0:Y:S01]  /*0010*/  S2R R0, SR_CTAID.X ;  /* 0x0000000000007919 */ /* 0x000e220000002500 */
[----:B------:R-:W1:Y:S01]  /*0020*/  LDCU UR6, c[0x0][0x398] ;  /* 0x00007300ff0677ac */ /* 0x000e620008000800 */
[----:B------:R-:W0:Y:S01]  /*0030*/  S2R R3, SR_TID.X ;  /* 0x0000000000037919 */ /* 0x000e220000002100 */
[----:B------:R-:W2:Y:S01]  /*0040*/  LDCU.64 UR4, c[0x0][0x358] ;  /* 0x00006b00ff0477ac */ /* 0x000ea20008000a00 */
[----:B-1----:R-:W-:Y:S01]  /*0050*/  UISETP.GE.AND UP0, UPT, UR6, 0x1, UPT ;  /* 0x000000010600788c */ /* 0x002fe2000bf06270 */
[----:B0-----:R-:W-:-:S04]  /*0060*/  LEA R0, R0, R3, 0x5 ;  /* 0x0000000300007211 */ /* 0x001fc800078e28ff */
[----:B------:R-:W-:-:S04]  /*0070*/  LEA R0, R0, R0, 0x1 ;  /* 0x0000000000007211 */ /* 0x000fc800078e08ff */
[----:B--2---:R-:W-:Y:S05]  /*0080*/  BRA.U !UP0, `(.L_x_0) ;  /* 0x0000000908047547 */ /* 0x004fea000b800000 */
[----:B------:R-:W0:Y:S01]  /*0090*/  LDC.64 R10, c[0x0][0x380] ;  /* 0x0000e000ff0a7b82 */ /* 0x000e220000000a00 */
[----:B------:R-:W-:Y:S01]  /*00a0*/  IMAD.HI R5, R0, 0x51eb851f, RZ ;  /* 0x51eb851f00057827 */ /* 0x000fe200078e02ff */
[----:B------:R-:W-:Y:S04]  /*00b0*/  BSSY.RECONVERGENT B0, `(.L_x_1) ;  /* 0x0000025000007945 */ /* 0x000fe80003800200 */
[----:B------:R-:W-:Y:S02]  /*00c0*/  SHF.R.U32.HI R2, RZ, 0x1f, R5 ;  /* 0x0000001fff027819 */ /* 0x000fe40000011605 */
[----:B------:R-:W0:Y:S02]  /*00d0*/  LDC.64 R8, c[0x0][0x388] ;  /* 0x0000e200ff087b82 */ /* 0x000e240000000a00 */
[----:B------:R-:W-:-:S04]  /*00e0*/  LEA.HI.SX32 R5, R5, R2, 0x17 ;  /* 0x0000000205057211 */ /* 0x000fc800078fbaff */
[----:B------:R-:W-:Y:S01]  /*00f0*/  I2FP.F32.S32 R4, R5 ;  /* 0x0000000500047245 */ /* 0x000fe20000201400 */
[----:B------:R-:W-:Y:S01]  /*0100*/  IMAD R2, R5, -0x640, R0 ;  /* 0xfffff9c005027824 */ /* 0x000fe200078e0200 */
[----:B------:R-:W-:-:S04]  /*0110*/  SHF.R.S32.HI R12, RZ, 0x1f, R5 ;  /* 0x0000001fff0c7819 */ /* 0x000fc80000011405 */
[----:B------:R-:W-:Y:S01]  /*0120*/  I2FP.F32.S32 R3, R2 ;  /* 0x0000000200037245 */ /* 0x000fe20000201400 */
[----:B0-----:R-:W-:-:S04]  /*0130*/  FFMA R6, R4, R9, R11 ;  /* 0x0000000904067223 */ /* 0x001fc8000000000b */
[----:B------:R-:W-:Y:S01]  /*0140*/  FFMA R4, R3, R8, R10 ;  /* 0x0000000803047223 */ /* 0x000fe2000000000a */
[----:B------:R-:W-:-:S03]  /*0150*/  FMUL R8, R6, R6 ;  /* 0x0000000606087220 */ /* 0x000fc60000400000 */
[----:B------:R-:W-:-:S04]  /*0160*/  FMUL R7, R4, R4 ;  /* 0x0000000404077220 */ /* 0x000fc80000400000 */
[----:B------:R-:W-:-:S05]  /*0170*/  FADD R3, R7, R8 ;  /* 0x0000000807037221 */ /* 0x000fca0000000000 */
[----:B------:R-:W-:Y:S01]  /*0180*/  FSETP.GT.AND P0, PT, R3, 4, PT ;  /* 0x408000000300780b */ /* 0x000fe20003f04000 */
[----:B------:R-:W-:-:S12]  /*0190*/  HFMA2 R3, -RZ, RZ, 0, 0 ;  /* 0x00000000ff037431 */ /* 0x000fd800000001ff */
[----:B------:R-:W-:Y:S05]  /*01a0*/  @P0 BRA `(.L_x_2) ;  /* 0x0000000000540947 */ /* 0x000fea0003800000 */
[----:B------:R-:W-:Y:S01]  /*01b0*/  MOV R9, R7 ;  /* 0x0000000700097202 */ /* 0x000fe20000000f00 */
[----:B------:R-:W0:Y:S01]  /*01c0*/  LDCU UR7, c[0x0][0x398] ;  /* 0x00007300ff0777ac */ /* 0x000e220008000800 */
[----:B------:R-:W-:Y:S02]  /*01d0*/  MOV R10, R8 ;  /* 0x00000008000a7202 */ /* 0x000fe40000000f00 */
[----:B------:R-:W-:Y:S01]  /*01e0*/  MOV R3, RZ ;  /* 0x000000ff00037202 */ /* 0x000fe20000000f00 */
[----:B------:R-:W1:Y:S01]  /*01f0*/  LDCU UR6, c[0x0][0x398] ;  /* 0x00007300ff0677ac */ /* 0x000e620008000800 */
[----:B------:R-:W-:Y:S02]  /*0200*/  MOV R7, R6 ;  /* 0x0000000600077202 */ /* 0x000fe40000000f00 */
[----:B------:R-:W-:-:S07]  /*0210*/  MOV R8, R4 ;  /* 0x0000000400087202 */ /* 0x000fce0000000f00 */
.L_x_3:
[----:B------:R-:W-:Y:S01]  /*0220*/  IADD3 R11, PT, PT, R3, 0x1, RZ ;  /* 0x00000001030b7810 */ /* 0x000fe20007ffe0ff */
[----:B------:R-:W-:Y:S01]  /*0230*/  FADD R3, R8, R8 ;  /* 0x0000000808037221 */ /* 0x000fe20000000000 */
[----:B------:R-:W-:Y:S02]  /*0240*/  FADD R9, -R10, R9 ;  /* 0x000000090a097221 */ /* 0x000fe40000000100 */
[----:B0-----:R-:W-:Y:S01]  /*0250*/  ISETP.NE.AND P0, PT, R11, UR7, PT ;  /* 0x000000070b007c0c */ /* 0x001fe2000bf05270 */
[----:B------:R-:W-:Y:S01]  /*0260*/  FFMA R7, R3, R7, R6 ;  /* 0x0000000703077223 */ /* 0x000fe20000000006 */
[----:B-1----:R-:W-:-:S11]  /*0270*/  MOV R3, UR6 ;  /* 0x0000000600037c02 */ /* 0x002fd60008000f00 */
[----:B------:R-:W-:Y:S05]  /*0280*/  @!P0 BRA `(.L_x_2) ;  /* 0x00000000001c8947 */ /* 0x000fea0003800000 */
[----:B------:R-:W-:Y:S01]  /*0290*/  FADD R8, R4, R9 ;  /* 0x0000000904087221 */ /* 0x000fe20000000000 */
[----:B------:R-:W-:-:S03]  /*02a0*/  FMUL R10, R7, R7 ;  /* 0x00000007070a7220 */ /* 0x000fc60000400000 */
[----:B------:R-:W-:-:S04]  /*02b0*/  FMUL R9, R8, R8 ;  /* 0x0000000808097220 */ /* 0x000fc80000400000 */
[----:B------:R-:W-:-:S05]  /*02c0*/  FADD R3, R9, R10 ;  /* 0x0000000a09037221 */ /* 0x000fca0000000000 */
[----:B------:R-:W-:Y:S02]  /*02d0*/  FSETP.GT.AND P0, PT, R3, 4, PT ;  /* 0x408000000300780b */ /* 0x000fe40003f04000 */
[----:B------:R-:W-:-:S11]  /*02e0*/  MOV R3, R11 ;  /* 0x0000000b00037202 */ /* 0x000fd60000000f00 */
[----:B------:R-:W-:Y:S05]  /*02f0*/  @!P0 BRA `(.L_x_3) ;  /* 0xfffffffc00c88947 */ /* 0x000fea000383ffff */
.L_x_2:
[----:B------:R-:W-:Y:S05]  /*0300*/  BSYNC.RECONVERGENT B0 ;  /* 0x0000000000007941 */ /* 0x000fea0003800200 */
.L_x_1:
[----:B------:R-:W0:Y:S01]  /*0310*/  LDC.64 R8, c[0x0][0x390] ;  /* 0x0000e400ff087b82 */ /* 0x000e220000000a00 */
[----:B------:R-:W1:Y:S01]  /*0320*/  LDCU.64 UR6, c[0x0][0x3a0] ;  /* 0x00007400ff0677ac */ /* 0x000e620008000a00 */
[----:B------:R-:W-:Y:S06]  /*0330*/  BSSY.RECONVERGENT B0, `(.L_x_4) ;  /* 0x0000026000007945 */ /* 0x000fec0003800200 */
[----:B------:R-:W2:Y:S01]  /*0340*/  LDC.64 R6, c[0x0][0x388] ;  /* 0x0000e200ff067b82 */ /* 0x000ea20000000a00 */
[----:B-1----:R-:W-:Y:S01]  /*0350*/  IMAD R4, R12, UR6, RZ ;  /* 0x000000060c047c24 */ /* 0x002fe2000f8e02ff */
[----:B------:R-:W-:-:S03]  /*0360*/  IADD3 R12, PT, PT, R0, 0x1, RZ ;  /* 0x00000001000c7810 */ /* 0x000fc60007ffe0ff */
[C---:B------:R-:W-:Y:S01]  /*0370*/  IMAD R11, R5.reuse, UR7, R4 ;  /* 0x00000007050b7c24 */ /* 0x040fe2000f8e0204 */
[----:B------:R-:W1:Y:S01]  /*0380*/  LDCU UR7, c[0x0][0x398] ;  /* 0x00007300ff0777ac */ /* 0x000e620008000800 */
[----:B0-----:R-:W-:Y:S02]  /*0390*/  IMAD.WIDE.U32 R8, R5, UR6, R8 ;  /* 0x0000000605087c25 */ /* 0x001fe4000f8e0008 */
[----:B------:R-:W2:Y:S01]  /*03a0*/  LDC.64 R4, c[0x0][0x380] ;  /* 0x0000e000ff047b82 */ /* 0x000ea20000000a00 */
[----:B------:R-:W0:Y:S01]  /*03b0*/  LDCU UR6, c[0x0][0x398] ;  /* 0x00007300ff0677ac */ /* 0x000e220008000800 */
[----:B------:R-:W-:Y:S01]  /*03c0*/  IMAD.HI R13, R12, 0x51eb851f, RZ ;  /* 0x51eb851f0c0d7827 */ /* 0x000fe200078e02ff */
[----:B------:R-:W-:-:S04]  /*03d0*/  IADD3 R9, PT, PT, R9, R11, RZ ;  /* 0x0000000b09097210 */ /* 0x000fc80007ffe0ff */
[----:B------:R-:W-:Y:S01]  /*03e0*/  SHF.R.U32.HI R14, RZ, 0x1f, R13 ;  /* 0x0000001fff0e7819 */ /* 0x000fe2000001160d */
[----:B------:R-:W-:-:S03]  /*03f0*/  IMAD.WIDE R10, R2, 0x4, R8 ;  /* 0x00000004020a7825 */ /* 0x000fc600078e0208 */
[----:B------:R-:W-:Y:S02]  /*0400*/  LEA.HI.SX32 R9, R13, R14, 0x17 ;  /* 0x0000000e0d097211 */ /* 0x000fe400078fbaff */
[----:B------:R3:W-:Y:S02]  /*0410*/  STG.E desc[UR4][R10.64], R3 ;  /* 0x000000030a007986 */ /* 0x0007e4000c101904 */
[----:B------:R-:W-:Y:S01]  /*0420*/  I2FP.F32.S32 R8, R9 ;  /* 0x0000000900087245 */ /* 0x000fe20000201400 */
[----:B------:R-:W-:-:S05]  /*0430*/  IMAD R2, R9, -0x640, R12 ;  /* 0xfffff9c009027824 */ /* 0x000fca00078e020c */
[----:B------:R-:W-:Y:S01]  /*0440*/  I2FP.F32.S32 R13, R2 ;  /* 0x00000002000d7245 */ /* 0x000fe20000201400 */
[----:B--2---:R-:W-:Y:S01]  /*0450*/  FFMA R5, R8, R7, R5 ;  /* 0x0000000708057223 */ /* 0x004fe20000000005 */
[----:B------:R-:W-:-:S03]  /*0460*/  SHF.R.S32.HI R7, RZ, 0x1f, R9 ;  /* 0x0000001fff077819 */ /* 0x000fc60000011409 */
[----:B------:R-:W-:Y:S01]  /*0470*/  FFMA R4, R13, R6, R4 ;  /* 0x000000060d047223 */ /* 0x000fe20000000004 */
[----:B------:R-:W-:Y:S01]  /*0480*/  HFMA2 R6, -RZ, RZ, 0, 0 ;  /* 0x00000000ff067431 */ /* 0x000fe200000001ff */
[----:B------:R-:W-:-:S03]  /*0490*/  MOV R8, R5 ;  /* 0x0000000500087202 */ /* 0x000fc60000000f00 */
[----:B01-3--:R-:W-:-:S07]  /*04a0*/  MOV R3, R4 ;  /* 0x0000000400037202 */ /* 0x00bfce0000000f00 */
.L_x_6:
[----:B------:R-:W-:Y:S01]  /*04b0*/  FMUL R11, R3, R3 ;  /* 0x00000003030b7220 */ /* 0x000fe20000400000 */
[----:B------:R-:W-:Y:S01]  /*04c0*/  FMUL R12, R8, R8 ;  /* 0x00000008080c7220 */ /* 0x000fe20000400000 */
[----:B------:R-:W-:-:S03]  /*04d0*/  MOV R13, R6 ;  /* 0x00000006000d7202 */ /* 0x000fc60000000f00 */
[----:B------:R-:W-:-:S05]  /*04e0*/  FADD R10, R11, R12 ;  /* 0x0000000c0b0a7221 */ /* 0x000fca0000000000 */
[----:B------:R-:W-:-:S13]  /*04f0*/  FSETP.GT.AND P0, PT, R10, 4, PT ;  /* 0x408000000a00780b */ /* 0x000fda0003f04000 */
[----:B------:R-:W-:Y:S05]  /*0500*/  @P0 BRA `(.L_x_5) ;  /* 0x0000000000200947 */ /* 0x000fea0003800000 */
[----:B------:R-:W-:Y:S01]  /*0510*/  IADD3 R6, PT, PT, R6, 0x1, RZ ;  /* 0x0000000106067810 */ /* 0x000fe20007ffe0ff */
[----:B------:R-:W-:Y:S01]  /*0520*/  FADD R10, R3, R3 ;  /* 0x00000003030a7221 */ /* 0x000fe20000000000 */
[----:B------:R-:W-:Y:S02]  /*0530*/  FADD R3, R11, -R12 ;  /* 0x8000000c0b037221 */ /* 0x000fe40000000000 */
[----:B------:R-:W-:Y:S01]  /*0540*/  ISETP.NE.AND P0, PT, R6, UR6, PT ;  /* 0x0000000606007c0c */ /* 0x000fe2000bf05270 */
[----:B------:R-:W-:Y:S01]  /*0550*/  FFMA R8, R10, R8, R5 ;  /* 0x000000080a087223 */ /* 0x000fe20000000005 */
[----:B------:R-:W-:-:S11]  /*0560*/  FADD R3, R4, R3 ;  /* 0x0000000304037221 */ /* 0x000fd60000000000 */
[----:B------:R-:W-:Y:S05]  /*0570*/  @P0 BRA `(.L_x_6) ;  /* 0xfffffffc00cc0947 */ /* 0x000fea000383ffff */
[----:B------:R-:W-:-:S07]  /*0580*/  MOV R13, UR7 ;  /* 0x00000007000d7c02 */ /* 0x000fce0008000f00 */
.L_x_5:
[----:B------:R-:W-:Y:S05]  /*0590*/  BSYNC.RECONVERGENT B0 ;  /* 0x0000000000007941 */ /* 0x000fea0003800200 */
.L_x_4:
[----:B------:R-:W0:Y:S01]  /*05a0*/  LDC.64 R4, c[0x0][0x390] ;  /* 0x0000e400ff047b82 */ /* 0x000e220000000a00 */
[----:B------:R-:W1:Y:S01]  /*05b0*/  LDCU.64 UR6, c[0x0][0x3a0] ;  /* 0x00007400ff0677ac */ /* 0x000e620008000a00 */
[----:B------:R-:W-:Y:S01]  /*05c0*/  IADD3 R0, PT, PT, R0, 0x2, RZ ;  /* 0x0000000200007810 */ /* 0x000fe20007ffe0ff */
[----:B------:R-:W-:Y:S01]  /*05d0*/  BSSY.RECONVERGENT B0, `(.L_x_7) ;  /* 0x0000028000007945 */ /* 0x000fe20003800200 */
[----:B------:R-:W2:Y:S03]  /*05e0*/  LDCU UR9, c[0x0][0x398] ;  /* 0x00007300ff0977ac */ /* 0x000ea60008000800 */
[----:B------:R-:W-:Y:S01]  /*05f0*/  IMAD.HI R12, R0, 0x51eb851f, RZ ;  /* 0x51eb851f000c7827 */ /* 0x000fe200078e02ff */
[----:B------:R-:W3:Y:S04]  /*0600*/  LDCU UR8, c[0x0][0x398] ;  /* 0x00007300ff0877ac */ /* 0x000ee80008000800 */
[----:B------:R-:W-:-:S04]  /*0610*/  SHF.R.U32.HI R15, RZ, 0x1f, R12 ;  /* 0x0000001fff0f7819 */ /* 0x000fc8000001160c */
[----:B------:R-:W-:Y:S01]  /*0620*/  LEA.HI.SX32 R15, R12, R15, 0x17 ;  /* 0x0000000f0c0f7211 */ /* 0x000fe200078fbaff */
[----:B-1----:R-:W-:-:S04]  /*0630*/  IMAD R6, R7, UR6, RZ ;  /* 0x0000000607067c24 */ /* 0x002fc8000f8e02ff */
[C---:B------:R-:W-:Y:S02]  /*0640*/  IMAD R3, R9.reuse, UR7, R6 ;  /* 0x0000000709037c24 */ /* 0x040fe4000f8e0206 */
[--C-:B0-----:R-:W-:Y:S01]  /*0650*/  IMAD.WIDE.U32 R10, R9, UR6, R4.reuse ;  /* 0x00000006090a7c25 */ /* 0x101fe2000f8e0004 */
[----:B------:R-:W0:Y:S03]  /*0660*/  LDC.64 R6, c[0x0][0x388] ;  /* 0x0000e200ff067b82 */ /* 0x000e260000000a00 */
[----:B------:R-:W-:Y:S01]  /*0670*/  IMAD.WIDE.U32 R4, R15, UR6, R4 ;  /* 0x000000060f047c25 */ /* 0x000fe2000f8e0004 */
[----:B------:R-:W-:-:S04]  /*0680*/  IADD3 R11, PT, PT, R11, R3, RZ ;  /* 0x000000030b0b7210 */ /* 0x000fc80007ffe0ff */
[----:B------:R-:W0:Y:S01]  /*0690*/  LDC.64 R8, c[0x0][0x380] ;  /* 0x0000e000ff087b82 */ /* 0x000e220000000a00 */
[----:B------:R-:W-:Y:S01]  /*06a0*/  IMAD.WIDE R2, R2, 0x4, R10 ;  /* 0x0000000402027825 */ /* 0x000fe200078e020a */
[----:B------:R-:W-:-:S03]  /*06b0*/  SHF.R.S32.HI R10, RZ, 0x1f, R15 ;  /* 0x0000001fff0a7819 */ /* 0x000fc6000001140f */
[C---:B------:R-:W-:Y:S01]  /*06c0*/  IMAD R11, R15.reuse, -0x640, R0 ;  /* 0xfffff9c00f0b7824 */ /* 0x040fe200078e0200 */
[----:B------:R-:W-:Y:S01]  /*06d0*/  I2FP.F32.S32 R0, R15 ;  /* 0x0000000f00007245 */ /* 0x000fe20000201400 */
[----:B------:R-:W-:Y:S01]  /*06e0*/  IMAD R10, R10, UR6, RZ ;  /* 0x000000060a0a7c24 */ /* 0x000fe2000f8e02ff */
[----:B------:R1:W-:Y:S02]  /*06f0*/  STG.E desc[UR4][R2.64], R13 ;  /* 0x0000000d02007986 */ /* 0x0003e4000c101904 */
[----:B------:R-:W-:Y:S01]  /*0700*/  I2FP.F32.S32 R17, R11 ;  /* 0x0000000b00117245 */ /* 0x000fe20000201400 */
[----:B------:R-:W-:-:S05]  /*0710*/  IMAD R19, R15, UR7, R10 ;  /* 0x000000070f137c24 */ /* 0x000fca000f8e020a */
[----:B-1----:R-:W-:Y:S01]  /*0720*/  IADD3 R3, PT, PT, R5, R19, RZ ;  /* 0x0000001305037210 */ /* 0x002fe20007ffe0ff */
[----:B0-----:R-:W-:Y:S01]  /*0730*/  FFMA R0, R0, R7, R9 ;  /* 0x0000000700007223 */ /* 0x001fe20000000009 */
[----:B------:R-:W-:Y:S01]  /*0740*/  FFMA R6, R17, R6, R8 ;  /* 0x0000000611067223 */ /* 0x000fe20000000008 */
[----:B------:R-:W-:-:S03]  /*0750*/  HFMA2 R7, -RZ, RZ, 0, 0 ;  /* 0x00000000ff077431 */ /* 0x000fc600000001ff */
[----:B------:R-:W-:Y:S02]  /*0760*/  MOV R9, R0 ;  /* 0x0000000000097202 */ /* 0x000fe40000000f00 */
[----:B--23--:R-:W-:-:S07]  /*0770*/  MOV R8, R6 ;  /* 0x0000000600087202 */ /* 0x00cfce0000000f00 */
.L_x_9:
[----:B------:R-:W-:Y:S01]  /*0780*/  FMUL R13, R8, R8 ;  /* 0x00000008080d7220 */ /* 0x000fe20000400000 */
[----:B------:R-:W-:-:S04]  /*0790*/  FMUL R10, R9, R9 ;  /* 0x00000009090a7220 */ /* 0x000fc80000400000 */
        /* <DEDUP_REMOVED lines=11> */
.L_x_8:
[----:B------:R-:W-:Y:S05]  /*0850*/  BSYNC.RECONVERGENT B0 ;  /* 0x0000000000007941 */ /* 0x000fea0003800200 */
.L_x_7:
[----:B------:R-:W-:-:S05]  /*0860*/  MOV R2, R4 ;  /* 0x0000000400027202 */ /* 0x000fca0000000f00 */
[----:B------:R-:W-:-:S05]  /*0870*/  IMAD.WIDE R2, R11, 0x4, R2 ;  /* 0x000000040b027825 */ /* 0x000fca00078e0202 */
[----:B------:R-:W-:Y:S01]  /*0880*/  STG.E desc[UR4][R2.64], R7 ;  /* 0x0000000702007986 */ /* 0x000fe2000c101904 */
[----:B------:R-:W-:Y:S05]  /*0890*/  EXIT ;  /* 0x000000000000794d */ /* 0x000fea0003800000 */
.L_x_0:
[C---:B------:R-:W-:Y:S01]  /*08a0*/  IADD3 R9, PT, PT, R0.reuse, 0x1, RZ ;  /* 0x0000000100097810 */ /* 0x040fe20007ffe0ff */
[----:B------:R-:W0:Y:S01]  /*08b0*/  LDC.64 R2, c[0x0][0x390] ;  /* 0x0000e400ff027b82 */ /* 0x000e220000000a00 */
[C---:B------:R-:W-:Y:S01]  /*08c0*/  IADD3 R8, PT, PT, R0.reuse, 0x2, RZ ;  /* 0x0000000200087810 */ /* 0x040fe20007ffe0ff */
[----:B------:R-:W0:Y:S01]  /*08d0*/  LDCU.64 UR6, c[0x0][0x3a0] ;  /* 0x00007400ff0677ac */ /* 0x000e220008000a00 */
[----:B------:R-:W-:-:S04]  /*08e0*/  IMAD.HI R4, R0, 0x51eb851f, RZ ;  /* 0x51eb851f00047827 */ /* 0x000fc800078e02ff */
[----:B------:R-:W-:Y:S01]  /*08f0*/  IMAD.HI R6, R9, 0x51eb851f, RZ ;  /* 0x51eb851f09067827 */ /* 0x000fe200078e02ff */
[----:B------:R-:W-:-:S03]  /*0900*/  SHF.R.U32.HI R5, RZ, 0x1f, R4 ;  /* 0x0000001fff057819 */ /* 0x000fc60000011604 */
[----:B------:R-:W-:Y:S01]  /*0910*/  IMAD.HI R11, R8, 0x51eb851f, RZ ;  /* 0x51eb851f080b7827 */ /* 0x000fe200078e02ff */
[----:B------:R-:W-:Y:S02]  /*0920*/  SHF.R.U32.HI R7, RZ, 0x1f, R6 ;  /* 0x0000001fff077819 */ /* 0x000fe40000011606 */
[----:B------:R-:W-:Y:S02]  /*0930*/  LEA.HI.SX32 R13, R4, R5, 0x17 ;  /* 0x00000005040d7211 */ /* 0x000fe400078fbaff */
[----:B------:R-:W-:Y:S02]  /*0940*/  SHF.R.U32.HI R10, RZ, 0x1f, R11 ;  /* 0x0000001fff0a7819 */ /* 0x000fe4000001160b */
[----:B------:R-:W-:Y:S02]  /*0950*/  LEA.HI.SX32 R12, R6, R7, 0x17 ;  /* 0x00000007060c7211 */ /* 0x000fe400078fbaff */
[----:B------:R-:W-:Y:S02]  /*0960*/  LEA.HI.SX32 R11, R11, R10, 0x17 ;  /* 0x0000000a0b0b7211 */ /* 0x000fe400078fbaff */
[----:B------:R-:W-:Y:S01]  /*0970*/  SHF.R.S32.HI R4, RZ, 0x1f, R13 ;  /* 0x0000001fff047819 */ /* 0x000fe2000001140d */
[----:B------:R-:W-:Y:S01]  /*0980*/  IMAD R9, R12, -0x640, R9 ;  /* 0xfffff9c00c097824 */ /* 0x000fe200078e0209 */
[----:B------:R-:W-:Y:S01]  /*0990*/  SHF.R.S32.HI R5, RZ, 0x1f, R12 ;  /* 0x0000001fff057819 */ /* 0x000fe2000001140c */
[----:B0-----:R-:W-:Y:S01]  /*09a0*/  IMAD.WIDE.U32 R6, R13, UR6, R2 ;  /* 0x000000060d067c25 */ /* 0x001fe2000f8e0002 */
[----:B------:R-:W-:-:S03]  /*09b0*/  SHF.R.S32.HI R14, RZ, 0x1f, R11 ;  /* 0x0000001fff0e7819 */ /* 0x000fc6000001140b */
[----:B------:R-:W-:Y:S02]  /*09c0*/  IMAD R10, R4, UR6, RZ ;  /* 0x00000006040a7c24 */ /* 0x000fe4000f8e02ff */
[----:B------:R-:W-:Y:S02]  /*09d0*/  IMAD R17, R5, UR6, RZ ;  /* 0x0000000605117c24 */ /* 0x000fe4000f8e02ff */
[----:B------:R-:W-:Y:S02]  /*09e0*/  IMAD R14, R14, UR6, RZ ;  /* 0x000000060e0e7c24 */ /* 0x000fe4000f8e02ff */
[----:B------:R-:W-:Y:S02]  /*09f0*/  IMAD R15, R13, UR7, R10 ;  /* 0x000000070d0f7c24 */ /* 0x000fe4000f8e020a */
[----:B------:R-:W-:-:S03]  /*0a00*/  IMAD.WIDE.U32 R4, R12, UR6, R2 ;  /* 0x000000060c047c25 */ /* 0x000fc6000f8e0002 */
[----:B------:R-:W-:Y:S01]  /*0a10*/  IADD3 R7, PT, PT, R7, R15, RZ ;  /* 0x0000000f07077210 */ /* 0x000fe20007ffe0ff */
[----:B------:R-:W-:Y:S02]  /*0a20*/  IMAD R17, R12, UR7, R17 ;  /* 0x000000070c117c24 */ /* 0x000fe4000f8e0211 */
[C---:B------:R-:W-:Y:S02]  /*0a30*/  IMAD R19, R11.reuse, UR7, R14 ;  /* 0x000000070b137c24 */ /* 0x040fe4000f8e020e */
[----:B------:R-:W-:Y:S01]  /*0a40*/  IMAD.WIDE.U32 R2, R11, UR6, R2 ;  /* 0x000000060b027c25 */ /* 0x000fe2000f8e0002 */
[----:B------:R-:W-:-:S03]  /*0a50*/  IADD3 R5, PT, PT, R5, R17, RZ ;  /* 0x0000001105057210 */ /* 0x000fc60007ffe0ff */
[----:B------:R-:W-:Y:S01]  /*0a60*/  IMAD R13, R13, -0x640, R0 ;  /* 0xfffff9c00d0d7824 */ /* 0x000fe200078e0200 */
[----:B------:R-:W-:Y:S01]  /*0a70*/  IADD3 R3, PT, PT, R3, R19, RZ ;  /* 0x0000001303037210 */ /* 0x000fe20007ffe0ff */
[----:B------:R-:W-:Y:S02]  /*0a80*/  IMAD R11, R11, -0x640, R8 ;  /* 0xfffff9c00b0b7824 */ /* 0x000fe400078e0208 */
[----:B------:R-:W-:-:S04]  /*0a90*/  IMAD.WIDE R6, R13, 0x4, R6 ;  /* 0x000000040d067825 */ /* 0x000fc800078e0206 */
[----:B------:R-:W-:Y:S01]  /*0aa0*/  IMAD.WIDE R4, R9, 0x4, R4 ;  /* 0x0000000409047825 */ /* 0x000fe200078e0204 */
[----:B------:R-:W-:Y:S03]  /*0ab0*/  STG.E desc[UR4][R6.64], RZ ;  /* 0x000000ff06007986 */ /* 0x000fe6000c101904 */
[----:B------:R-:W-:Y:S01]  /*0ac0*/  IMAD.WIDE R2, R11, 0x4, R2 ;  /* 0x000000040b027825 */ /* 0x000fe200078e0202 */
[----:B------:R-:W-:Y:S04]  /*0ad0*/  STG.E desc[UR4][R4.64], RZ ;  /* 0x000000ff04007986 */ /* 0x000fe8000c101904 */
[----:B------:R-:W-:Y:S01]  /*0ae0*/  STG.E desc[UR4][R2.64], RZ ;  /* 0x000000ff02007986 */ /* 0x000fe2000c101904 */
[----:B------:R-:W-:Y:S05]  /*0af0*/  EXIT ;  /* 0x000000000000794d */ /* 0x000fea0003800000 */
.L_x_10:
[----:B------:R-:W-:-:S00]  /*0b00*/  BRA `(.L_x_10) ;  /* 0xfffffffc00fc7947 */ /* 0x000fc0000383ffff */
[----:B------:R-:W-:-:S00]  /*0b10*/  NOP ;  /* 0x0000000000007918 */ /* 0x000fc00000000000 */
        /* <DEDUP_REMOVED lines=14> */
.L_x_11:


//--------------------- .nv.shared.reserved.0     --------------------------
	.section	.nv.shared.reserved.0,"aw",@nobits
	.weak		__nv_reservedSMEM_offset_0_alias
	.size		__nv_reservedSMEM_offset_0_alias, 0, 64
	.other		__nv_reservedSMEM_offset_0_alias,@"STO_CUDA_RESERVED_SHARED STV_DEFAULT"
__nv_reservedSMEM_offset_0_alias:
	.zero		0
	.zero		64


//--------------------- .nv.constant0._Z12mandelKernelffffPiim --------------------------
	.section	.nv.constant0._Z12mandelKernelffffPiim,"a",@progbits
	.sectionflags	@""
	.align	4
.nv.constant0._Z12mandelKernelffffPiim:
	.zero		936


//--------------------- SYMBOLS --------------------------

	.type		.nv.reservedSmem.offset0,@object
	.size		.nv.reservedSmem.offset0,0x4
